//
// Generated by NVIDIA NVVM Compiler
//
// Compiler Build ID: CL-36424714
// Cuda compilation tools, release 13.0, V13.0.88
// Based on NVVM 20.0.0
//

.version 9.0
.target sm_100
.address_size 64

	// .globl	_Z14sumWithoutSyncPi
.extern .func  (.param .b32 func_retval0) vprintf
(
	.param .b64 vprintf_param_0,
	.param .b64 vprintf_param_1
)
;
// _ZZ14sumWithoutSyncPiE3sum has been demoted
// _ZZ11sumWithSyncPiE3sum has been demoted
.global .align 1 .b8 $str[21] = {119, 105, 116, 104, 111, 117, 116, 32, 115, 121, 110, 32, 115, 117, 109, 61, 32, 37, 100, 10};
.global .align 1 .b8 $str$1[19] = {119, 105, 116, 104, 32, 115, 121, 110, 99, 32, 115, 117, 109, 61, 32, 37, 100, 10};

.visible .entry _Z14sumWithoutSyncPi(
	.param .u64 .ptr .align 1 _Z14sumWithoutSyncPi_param_0
)
{
	.local .align 8 .b8 	__local_depot0[8];
	.reg .b64 	%SP;
	.reg .b64 	%SPL;
	.reg .pred 	%p<3>;
	.reg .b32 	%r<7>;
	.reg .b64 	%rd<9>;
	// demoted variable
	.shared .align 4 .u32 _ZZ14sumWithoutSyncPiE3sum;
	mov.u64 	%SPL, __local_depot0;
	cvta.local.u64 	%SP, %SPL;
	ld.param.u64 	%rd1, [_Z14sumWithoutSyncPi_param_0];
	cvta.to.global.u64 	%rd2, %rd1;
	mov.u32 	%r2, %tid.x;
	setp.ne.s32 	%p1, %r2, 0;
	setp.eq.s32 	%p2, %r2, 0;
	ld.shared.u32 	%r3, [_ZZ14sumWithoutSyncPiE3sum];
	selp.b32 	%r4, 0, %r3, %p2;
	mul.wide.u32 	%rd3, %r2, 4;
	add.s64 	%rd4, %rd2, %rd3;
	st.global.u32 	[%rd4], %r2;
	add.s32 	%r1, %r4, %r2;
	st.shared.u32 	[_ZZ14sumWithoutSyncPiE3sum], %r1;
	@%p1 bra 	$L__BB0_2;
	add.u64 	%rd5, %SP, 0;
	add.u64 	%rd6, %SPL, 0;
	st.local.u32 	[%rd6], %r1;
	mov.u64 	%rd7, $str;
	cvta.global.u64 	%rd8, %rd7;
	{ // callseq 0, 0
	.param .b64 param0;
	st.param.b64 	[param0], %rd8;
	.param .b64 param1;
	st.param.b64 	[param1], %rd5;
	.param .b32 retval0;
	call.uni (retval0), 
	vprintf, 
	(
	param0, 
	param1
	);
	ld.param.b32 	%r5, [retval0];
	} // callseq 0
$L__BB0_2:
	ret;

}
	// .globl	_Z11sumWithSyncPi
.visible .entry _Z11sumWithSyncPi(
	.param .u64 .ptr .align 1 _Z11sumWithSyncPi_param_0
)
{
	.local .align 8 .b8 	__local_depot1[8];
	.reg .b64 	%SP;
	.reg .b64 	%SPL;
	.reg .pred 	%p<3>;
	.reg .b32 	%r<8>;
	.reg .b64 	%rd<9>;
	// demoted variable
	.shared .align 4 .u32 _ZZ11sumWithSyncPiE3sum;
	mov.u64 	%SPL, __local_depot1;
	cvta.local.u64 	%SP, %SPL;
	ld.param.u64 	%rd1, [_Z11sumWithSyncPi_param_0];
	mov.u32 	%r1, %tid.x;
	setp.ne.s32 	%p1, %r1, 0;
	@%p1 bra 	$L__BB1_2;
	mov.b32 	%r2, 0;
	st.shared.u32 	[_ZZ11sumWithSyncPiE3sum], %r2;
$L__BB1_2:
	setp.ne.s32 	%p2, %r1, 0;
	bar.sync 	0;
	cvta.to.global.u64 	%rd2, %rd1;
	mul.wide.u32 	%rd3, %r1, 4;
	add.s64 	%rd4, %rd2, %rd3;
	st.global.u32 	[%rd4], %r1;
	bar.sync 	0;
	ld.global.u32 	%r3, [%rd4];
	atom.shared.add.u32 	%r4, [_ZZ11sumWithSyncPiE3sum], %r3;
	bar.sync 	0;
	@%p2 bra 	$L__BB1_4;
	ld.shared.u32 	%r5, [_ZZ11sumWithSyncPiE3sum];
	add.u64 	%rd5, %SP, 0;
	add.u64 	%rd6, %SPL, 0;
	st.local.u32 	[%rd6], %r5;
	mov.u64 	%rd7, $str$1;
	cvta.global.u64 	%rd8, %rd7;
	{ // callseq 1, 0
	.param .b64 param0;
	st.param.b64 	[param0], %rd8;
	.param .b64 param1;
	st.param.b64 	[param1], %rd5;
	.param .b32 retval0;
	call.uni (retval0), 
	vprintf, 
	(
	param0, 
	param1
	);
	ld.param.b32 	%r6, [retval0];
	} // callseq 1
$L__BB1_4:
	ret;

}


// ===== COMPILED SASS (sm_100) =====

	.target	sm_100

	.elftype	@"ET_EXEC"


//--------------------- .note.nv.tkinfo           --------------------------
	.section	.note.nv.tkinfo,"",@"SHT_NOTE"
	.sectionflags	@"SHF_NOTE_NV_TKINFO"
	.tkinfo
        /*0018*/ 	.word	0x00000002
        /*0030*/ 	.string	""
        /*0030*/ 	.string	"ptxas"
        /*0030*/ 	.string	"Cuda compilation tools, release 13.0, V13.0.88"
        /*0030*/ 	.string	"Build cuda_13.0.r13.0/compiler.36424714_0"
        /*0030*/ 	.string	"-arch sm_100 -m 64 "



//--------------------- .note.nv.cuinfo           --------------------------
	.section	.note.nv.cuinfo,"",@"SHT_NOTE"
	.sectionflags	@"SHF_NOTE_NV_CUINFO"
        /*0018*/ 	.short	0x0002
        /*001a*/ 	.short	0x0064
        /*001c*/ 	.short	0x0082
	.zero		2


//--------------------- .nv.info                  --------------------------
	.section	.nv.info,"",@"SHT_CUDA_INFO"
	.align	4


	//----- nvinfo : EIATTR_REGCOUNT
	.align		4
        /*0000*/ 	.byte	0x04, 0x2f
        /*0002*/ 	.short	(.L_3 - .L_2)
	.align		4
.L_2:
        /*0004*/ 	.word	index@(_Z14sumWithoutSyncPi)
        /*0008*/ 	.word	0x00000018


	//----- nvinfo : EIATTR_FRAME_SIZE
	.align		4
.L_3:
        /*000c*/ 	.byte	0x04, 0x11
        /*000e*/ 	.short	(.L_5 - .L_4)
	.align		4
.L_4:
        /*0010*/ 	.word	index@(_Z14sumWithoutSyncPi)
        /*0014*/ 	.word	0x00000008


	//----- nvinfo : EIATTR_REGCOUNT
	.align		4
.L_5:
        /*0018*/ 	.byte	0x04, 0x2f
        /*001a*/ 	.short	(.L_7 - .L_6)
	.align		4
.L_6:
        /*001c*/ 	.word	index@(_Z11sumWithSyncPi)
        /*0020*/ 	.word	0x00000018


	//----- nvinfo : EIATTR_FRAME_SIZE
	.align		4
.L_7:
        /*0024*/ 	.byte	0x04, 0x11
        /*0026*/ 	.short	(.L_9 - .L_8)
	.align		4
.L_8:
        /*0028*/ 	.word	index@(_Z11sumWithSyncPi)
        /*002c*/ 	.word	0x00000008


	//----- nvinfo : EIATTR_MIN_STACK_SIZE
	.align		4
.L_9:
        /*0030*/ 	.byte	0x04, 0x12
        /*0032*/ 	.short	(.L_11 - .L_10)
	.align		4
.L_10:
        /*0034*/ 	.word	index@(_Z11sumWithSyncPi)
        /*0038*/ 	.word	0x00000008


	//----- nvinfo : EIATTR_MIN_STACK_SIZE
	.align		4
.L_11:
        /*003c*/ 	.byte	0x04, 0x12
        /*003e*/ 	.short	(.L_13 - .L_12)
	.align		4
.L_12:
        /*0040*/ 	.word	index@(_Z14sumWithoutSyncPi)
        /*0044*/ 	.word	0x00000008
.L_13:


//--------------------- .nv.compat                --------------------------
	.section	.nv.compat,"",@"SHT_CUDA_COMPAT_INFO"
	.align	4
        /*0000*/ 	.byte	0x02, 0x09, 0x00, 0x00, 0x02, 0x02, 0x01, 0x00, 0x02, 0x05, 0x05, 0x00, 0x03, 0x07, 0x01, 0x01
        /*0010*/ 	.byte	0x02, 0x03, 0x00, 0x00, 0x02, 0x06, 0x01, 0x00, 0x04, 0x0b, 0x08, 0x00, 0x09, 0x00, 0x00, 0x00
        /*0020*/ 	.byte	0x00, 0x00, 0x00, 0x00


//--------------------- .nv.info._Z11sumWithSyncPi --------------------------
	.section	.nv.info._Z11sumWithSyncPi,"",@"SHT_CUDA_INFO"
	.sectionflags	@""
	.align	4


	//----- nvinfo : EIATTR_CUDA_API_VERSION
	.align		4
        /*0000*/ 	.byte	0x04, 0x37
        /*0002*/ 	.short	(.L_15 - .L_14)
.L_14:
        /*0004*/ 	.word	0x00000082


	//----- nvinfo : EIATTR_KPARAM_INFO
	.align		4
.L_15:
        /*0008*/ 	.byte	0x04, 0x17
        /*000a*/ 	.short	(.L_17 - .L_16)
.L_16:
        /*000c*/ 	.word	0x00000000
        /*0010*/ 	.short	0x0000
        /*0012*/ 	.short	0x0000
        /*0014*/ 	.byte	0x00, 0xf5, 0x21, 0x00


	//----- nvinfo : EIATTR_SPARSE_MMA_MASK
	.align		4
.L_17:
        /*0018*/ 	.byte	0x03, 0x50
        /*001a*/ 	.short	0x0000


	//----- nvinfo : EIATTR_MAXREG_COUNT
	.align		4
        /*001c*/ 	.byte	0x03, 0x1b
        /*001e*/ 	.short	0x00ff


	//----- nvinfo : EIATTR_NUM_BARRIERS
	.align		4
        /*0020*/ 	.byte	0x02, 0x4c
        /*0022*/ 	.byte	0x01
	.zero		1


	//----- nvinfo : EIATTR_EXTERNS
	.align		4
        /*0024*/ 	.byte	0x04, 0x0f
        /*0026*/ 	.short	(.L_19 - .L_18)


	//   ....[0]....
	.align		4
.L_18:
        /*0028*/ 	.word	index@(vprintf)


	//----- nvinfo : EIATTR_MERCURY_ISA_VERSION
	.align		4
.L_19:
        /*002c*/ 	.byte	0x03, 0x5f
        /*002e*/ 	.short	0x0101


	//----- nvinfo : EIATTR_INT_WARP_WIDE_INSTR_OFFSETS
	.align		4
        /*0030*/ 	.byte	0x04, 0x31
        /*0032*/ 	.short	(.L_21 - .L_20)


	//   ....[0]....
.L_20:
        /*0034*/ 	.word	0x000000f0


	//   ....[1]....
        /*0038*/ 	.word	0x00000170


	//----- nvinfo : EIATTR_VRC_CTA_INIT_COUNT
	.align		4
.L_21:
        /*003c*/ 	.byte	0x02, 0x4a
	.zero		1
	.zero		1


	//----- nvinfo : EIATTR_SYSCALL_OFFSETS
	.align		4
        /*0040*/ 	.byte	0x04, 0x46
        /*0042*/ 	.short	(.L_23 - .L_22)


	//   ....[0]....
.L_22:
        /*0044*/ 	.word	0x00000240


	//----- nvinfo : EIATTR_EXIT_INSTR_OFFSETS
	.align		4
.L_23:
        /*0048*/ 	.byte	0x04, 0x1c
        /*004a*/ 	.short	(.L_25 - .L_24)


	//   ....[0]....
.L_24:
        /*004c*/ 	.word	0x000001b0


	//   ....[1]....
        /*0050*/ 	.word	0x00000250


	//----- nvinfo : EIATTR_CRS_STACK_SIZE
	.align		4
.L_25:
        /*0054*/ 	.byte	0x04, 0x1e
        /*0056*/ 	.short	(.L_27 - .L_26)
.L_26:
        /*0058*/ 	.word	0x00000000


	//----- nvinfo : EIATTR_CBANK_PARAM_SIZE
	.align		4
.L_27:
        /*005c*/ 	.byte	0x03, 0x19
        /*005e*/ 	.short	0x0008


	//----- nvinfo : EIATTR_PARAM_CBANK
	.align		4
        /*0060*/ 	.byte	0x04, 0x0a
        /*0062*/ 	.short	(.L_29 - .L_28)
	.align		4
.L_28:
        /*0064*/ 	.word	index@(.nv.constant0._Z11sumWithSyncPi)
        /*0068*/ 	.short	0x0380
        /*006a*/ 	.short	0x0008


	//----- nvinfo : EIATTR_SW_WAR
	.align		4
.L_29:
        /*006c*/ 	.byte	0x04, 0x36
        /*006e*/ 	.short	(.L_31 - .L_30)
.L_30:
        /*0070*/ 	.word	0x00000008
.L_31:


//--------------------- .nv.info._Z14sumWithoutSyncPi --------------------------
	.section	.nv.info._Z14sumWithoutSyncPi,"",@"SHT_CUDA_INFO"
	.sectionflags	@""
	.align	4


	//----- nvinfo : EIATTR_CUDA_API_VERSION
	.align		4
        /*0000*/ 	.byte	0x04, 0x37
        /*0002*/ 	.short	(.L_33 - .L_32)
.L_32:
        /*0004*/ 	.word	0x00000082


	//----- nvinfo : EIATTR_KPARAM_INFO
	.align		4
.L_33:
        /*0008*/ 	.byte	0x04, 0x17
        /*000a*/ 	.short	(.L_35 - .L_34)
.L_34:
        /*000c*/ 	.word	0x00000000
        /*0010*/ 	.short	0x0000
        /*0012*/ 	.short	0x0000
        /*0014*/ 	.byte	0x00, 0xf5, 0x21, 0x00


	//----- nvinfo : EIATTR_SPARSE_MMA_MASK
	.align		4
.L_35:
        /*0018*/ 	.byte	0x03, 0x50
        /*001a*/ 	.short	0x0000


	//----- nvinfo : EIATTR_MAXREG_COUNT
	.align		4
        /*001c*/ 	.byte	0x03, 0x1b
        /*001e*/ 	.short	0x00ff


	//----- nvinfo : EIATTR_EXTERNS
	.align		4
        /*0020*/ 	.byte	0x04, 0x0f
        /*0022*/ 	.short	(.L_37 - .L_36)


	//   ....[0]....
	.align		4
.L_36:
        /*0024*/ 	.word	index@(vprintf)


	//----- nvinfo : EIATTR_MERCURY_ISA_VERSION
	.align		4
.L_37:
        /*0028*/ 	.byte	0x03, 0x5f
        /*002a*/ 	.short	0x0101


	//----- nvinfo : EIATTR_VRC_CTA_INIT_COUNT
	.align		4
        /*002c*/ 	.byte	0x02, 0x4a
	.zero		1
	.zero		1


	//----- nvinfo : EIATTR_SYSCALL_OFFSETS
	.align		4
        /*0030*/ 	.byte	0x04, 0x46
        /*0032*/ 	.short	(.L_39 - .L_38)


	//   ....[0]....
.L_38:
        /*0034*/ 	.word	0x000001c0


	//----- nvinfo : EIATTR_EXIT_INSTR_OFFSETS
	.align		4
.L_39:
        /*0038*/ 	.byte	0x04, 0x1c
        /*003a*/ 	.short	(.L_41 - .L_40)


	//   ....[0]....
.L_40:
        /*003c*/ 	.word	0x00000140


	//   ....[1]....
        /*0040*/ 	.word	0x000001d0


	//----- nvinfo : EIATTR_CRS_STACK_SIZE
	.align		4
.L_41:
        /*0044*/ 	.byte	0x04, 0x1e
        /*0046*/ 	.short	(.L_43 - .L_42)
.L_42:
        /*0048*/ 	.word	0x00000000


	//----- nvinfo : EIATTR_CBANK_PARAM_SIZE
	.align		4
.L_43:
        /*004c*/ 	.byte	0x03, 0x19
        /*004e*/ 	.short	0x0008


	//----- nvinfo : EIATTR_PARAM_CBANK
	.align		4
        /*0050*/ 	.byte	0x04, 0x0a
        /*0052*/ 	.short	(.L_45 - .L_44)
	.align		4
.L_44:
        /*0054*/ 	.word	index@(.nv.constant0._Z14sumWithoutSyncPi)
        /*0058*/ 	.short	0x0380
        /*005a*/ 	.short	0x0008


	//----- nvinfo : EIATTR_SW_WAR
	.align		4
.L_45:
        /*005c*/ 	.byte	0x04, 0x36
        /*005e*/ 	.short	(.L_47 - .L_46)
.L_46:
        /*0060*/ 	.word	0x00000008
.L_47:


//--------------------- .nv.callgraph             --------------------------
	.section	.nv.callgraph,"",@"SHT_CUDA_CALLGRAPH"
	.align	4
	.sectionentsize	8
	.align		4
        /*0000*/ 	.word	0x00000000
	.align		4
        /*0004*/ 	.word	0xffffffff
	.align		4
        /*0008*/ 	.word	index@(_Z11sumWithSyncPi)
	.align		4
        /*000c*/ 	.word	index@(vprintf)
	.align		4
        /*0010*/ 	.word	index@(_Z14sumWithoutSyncPi)
	.align		4
        /*0014*/ 	.word	index@(vprintf)
	.align		4
        /*0018*/ 	.word	0x00000000
	.align		4
        /*001c*/ 	.word	0xfffffffe
	.align		4
        /*0020*/ 	.word	0x00000000
	.align		4
        /*0024*/ 	.word	0xfffffffd
	.align		4
        /*0028*/ 	.word	0x00000000
	.align		4
        /*002c*/ 	.word	0xfffffffc


//--------------------- .nv.constant4             --------------------------
	.section	.nv.constant4,"a",@progbits
	.align	8
	.align		8
.nv.constant4:
        /*0000*/ 	.dword	vprintf
	.align		8
        /*0008*/ 	.dword	$str
	.align		8
        /*0010*/ 	.dword	$str$1


//--------------------- .text._Z11sumWithSyncPi   --------------------------
	.section	.text._Z11sumWithSyncPi,"ax",@progbits
	.align	128
        .global         _Z11sumWithSyncPi
        .type           _Z11sumWithSyncPi,@function
        .size           _Z11sumWithSyncPi,(.L_x_4 - _Z11sumWithSyncPi)
        .other          _Z11sumWithSyncPi,@"STO_CUDA_ENTRY STV_DEFAULT"
_Z11sumWithSyncPi:
.text._Z11sumWithSyncPi:
[----:B------:R-:W0:Y:S01]  /*0000*/  LDC R1, c[0x0][0x37c] ;  /* 0x0000df00ff017b82 */ /* 0x000e220000000800 */
[----:B------:R-:W1:Y:S07]  /*0010*/  S2R R5, SR_TID.X ;  /* 0x0000000000057919 */ /* 0x000e6e0000002100 */
[----:B------:R-:W2:Y:S01]  /*0020*/  S2UR UR5, SR_CgaCtaId ;  /* 0x00000000000579c3 */ /* 0x000ea20000008800 */
[----:B------:R-:W-:Y:S01]  /*0030*/  UMOV UR4, 0x400 ;  /* 0x0000040000047882 */ /* 0x000fe20000000000 */
[----:B------:R-:W3:Y:S01]  /*0040*/  LDCU.64 UR6, c[0x0][0x358] ;  /* 0x00006b00ff0677ac */ /* 0x000ee20008000a00 */
[----:B0-----:R-:W-:-:S05]  /*0050*/  VIADD R1, R1, 0xfffffff8 ;  /* 0xfffffff801017836 */ /* 0x001fca0000000000 */
[----:B------:R-:W0:Y:S01]  /*0060*/  LDC.64 R2, c[0x0][0x380] ;  /* 0x0000e000ff027b82 */ /* 0x000e220000000a00 */
[----:B--2---:R-:W-:Y:S01]  /*0070*/  ULEA UR4, UR5, UR4, 0x18 ;  /* 0x0000000405047291 */ /* 0x004fe2000f8ec0ff */
[C---:B-1----:R-:W-:Y:S01]  /*0080*/  ISETP.NE.AND P0, PT, R5.reuse, RZ, PT ;  /* 0x000000ff0500720c */ /* 0x042fe20003f05270 */
[----:B0-----:R-:W-:-:S12]  /*0090*/  IMAD.WIDE.U32 R2, R5, 0x4, R2 ;  /* 0x0000000405027825 */ /* 0x001fd800078e0002 */
[----:B------:R-:W-:Y:S01]  /*00a0*/  @!P0 STS [UR4], RZ ;  /* 0x000000ffff008988 */ /* 0x000fe20008000804 */
[----:B------:R-:W-:Y:S06]  /*00b0*/  BAR.SYNC.DEFER_BLOCKING 0x0 ;  /* 0x0000000000007b1d */ /* 0x000fec0000010000 */
[----:B---3--:R0:W-:Y:S02]  /*00c0*/  STG.E desc[UR6][R2.64], R5 ;  /* 0x0000000502007986 */ /* 0x0081e4000c101906 */
[----:B------:R-:W-:Y:S06]  /*00d0*/  BAR.SYNC.DEFER_BLOCKING 0x0 ;  /* 0x0000000000007b1d */ /* 0x000fec0000010000 */
[----:B------:R-:W2:Y:S01]  /*00e0*/  LDG.E R0, desc[UR6][R2.64] ;  /* 0x0000000602007981 */ /* 0x000ea2000c1e1900 */
[----:B------:R-:W-:Y:S01]  /*00f0*/  VOTEU.ANY UR5, UPT, PT ;  /* 0x0000000000057886 */ /* 0x000fe200038e0100 */
[----:B------:R-:W1:Y:S01]  /*0100*/  LDCU UR6, c[0x0][0x2f8] ;  /* 0x00005f00ff0677ac */ /* 0x000e620008000800 */
[----:B------:R-:W3:Y:S01]  /*0110*/  S2R R4, SR_LANEID ;  /* 0x0000000000047919 */ /* 0x000ee20000000000 */
[----:B------:R-:W-:Y:S01]  /*0120*/  UFLO.U32 UR5, UR5 ;  /* 0x00000005000572bd */ /* 0x000fe200080e0000 */
[----:B------:R-:W4:Y:S01]  /*0130*/  LDCU UR7, c[0x0][0x2fc] ;  /* 0x00005f80ff0777ac */ /* 0x000f220008000800 */
[----:B-1----:R-:W-:-:S04]  /*0140*/  IADD3 R6, P2, PT, R1, UR6, RZ ;  /* 0x0000000601067c10 */ /* 0x002fc8000ff5e0ff */
[----:B----4-:R-:W-:Y:S02]  /*0150*/  IADD3.X R7, PT, PT, RZ, UR7, RZ, P2, !PT ;  /* 0x00000007ff077c10 */ /* 0x010fe400097fe4ff */
[----:B---3--:R-:W-:Y:S01]  /*0160*/  ISETP.EQ.U32.AND P1, PT, R4, UR5, PT ;  /* 0x0000000504007c0c */ /* 0x008fe2000bf22070 */
[----:B--2---:R-:W1:Y:S02]  /*0170*/  REDUX.SUM UR8, R0 ;  /* 0x00000000000873c4 */ /* 0x004e64000000c000 */
[----:B-1----:R-:W-:-:S10]  /*0180*/  IMAD.U32 R4, RZ, RZ, UR8 ;  /* 0x00000008ff047e24 */ /* 0x002fd4000f8e00ff */
[----:B------:R0:W-:Y:S01]  /*0190*/  @P1 ATOMS.ADD RZ, [UR4], R4 ;  /* 0x00000004ffff198c */ /* 0x0001e20008000004 */
[----:B------:R-:W-:Y:S06]  /*01a0*/  BAR.SYNC.DEFER_BLOCKING 0x0 ;  /* 0x0000000000007b1d */ /* 0x000fec0000010000 */
[----:B------:R-:W-:Y:S05]  /*01b0*/  @P0 EXIT ;  /* 0x000000000000094d */ /* 0x000fea0003800000 */
[----:B------:R-:W1:Y:S01]  /*01c0*/  LDS R0, [UR4] ;  /* 0x00000004ff007984 */ /* 0x000e620008000800 */
[----:B0-----:R-:W-:Y:S01]  /*01d0*/  MOV R2, 0x0 ;  /* 0x0000000000027802 */ /* 0x001fe20000000f00 */
[----:B------:R-:W0:Y:S05]  /*01e0*/  LDCU.64 UR4, c[0x4][0x10] ;  /* 0x01000200ff0477ac */ /* 0x000e2a0008000a00 */
[----:B------:R-:W2:Y:S01]  /*01f0*/  LDC.64 R2, c[0x4][R2] ;  /* 0x0100000002027b82 */ /* 0x000ea20000000a00 */
[----:B0-----:R-:W-:Y:S01]  /*0200*/  IMAD.U32 R4, RZ, RZ, UR4 ;  /* 0x00000004ff047e24 */ /* 0x001fe2000f8e00ff */
[----:B------:R-:W-:Y:S01]  /*0210*/  MOV R5, UR5 ;  /* 0x0000000500057c02 */ /* 0x000fe20008000f00 */
[----:B-1----:R0:W-:Y:S06]  /*0220*/  STL [R1], R0 ;  /* 0x0000000001007387 */ /* 0x0021ec0000100800 */
[----:B------:R-:W-:-:S07]  /*0230*/  LEPC R20, `(.L_x_0) ;  /* 0x000000001014794e */ /* 0x000fce0000000000 */
[----:B0-2---:R-:W-:Y:S05]  /*0240*/  CALL.ABS.NOINC R2 ;  /* 0x0000000002007343 */ /* 0x005fea0003c00000 */
.L_x_0:
[----:B------:R-:W-:Y:S05]  /*0250*/  EXIT ;  /* 0x000000000000794d */ /* 0x000fea0003800000 */
.L_x_1:
[----:B------:R-:W-:-:S00]  /*0260*/  BRA `(.L_x_1) ;  /* 0xfffffffc00fc7947 */ /* 0x000fc0000383ffff */
[----:B------:R-:W-:-:S00]  /*0270*/  NOP ;  /* 0x0000000000007918 */ /* 0x000fc00000000000 */
        /* <DEDUP_REMOVED lines=8> */
.L_x_4:


//--------------------- .text._Z14sumWithoutSyncPi --------------------------
	.section	.text._Z14sumWithoutSyncPi,"ax",@progbits
	.align	128
        .global         _Z14sumWithoutSyncPi
        .type           _Z14sumWithoutSyncPi,@function
        .size           _Z14sumWithoutSyncPi,(.L_x_5 - _Z14sumWithoutSyncPi)
        .other          _Z14sumWithoutSyncPi,@"STO_CUDA_ENTRY STV_DEFAULT"
_Z14sumWithoutSyncPi:
.text._Z14sumWithoutSyncPi:
[----:B------:R-:W0:Y:S08]  /*0000*/  LDC R1, c[0x0][0x37c] ;  /* 0x0000df00ff017b82 */ /* 0x000e300000000800 */
[----:B------:R-:W1:Y:S01]  /*0010*/  S2UR UR5, SR_CgaCtaId ;  /* 0x00000000000579c3 */ /* 0x000e620000008800 */
[----:B------:R-:W-:Y:S01]  /*0020*/  UMOV UR4, 0x400 ;  /* 0x0000040000047882 */ /* 0x000fe20000000000 */
[----:B------:R-:W2:Y:S01]  /*0030*/  S2R R5, SR_TID.X ;  /* 0x0000000000057919 */ /* 0x000ea20000002100 */
[----:B------:R-:W3:Y:S01]  /*0040*/  LDCU.64 UR6, c[0x0][0x358] ;  /* 0x00006b00ff0677ac */ /* 0x000ee20008000a00 */
[----:B0-----:R-:W-:Y:S01]  /*0050*/  VIADD R1, R1, 0xfffffff8 ;  /* 0xfffffff801017836 */ /* 0x001fe20000000000 */
[----:B------:R-:W0:Y:S03]  /*0060*/  LDCU UR8, c[0x0][0x2fc] ;  /* 0x00005f80ff0877ac */ /* 0x000e260008000800 */
[----:B------:R-:W4:Y:S01]  /*0070*/  LDC.64 R2, c[0x0][0x380] ;  /* 0x0000e000ff027b82 */ /* 0x000f220000000a00 */
[----:B-1----:R-:W-:Y:S01]  /*0080*/  ULEA UR4, UR5, UR4, 0x18 ;  /* 0x0000000405047291 */ /* 0x002fe2000f8ec0ff */
[----:B------:R-:W1:Y:S08]  /*0090*/  LDCU UR5, c[0x0][0x2f8] ;  /* 0x00005f00ff0577ac */ /* 0x000e700008000800 */
[----:B------:R-:W5:Y:S01]  /*00a0*/  LDS R0, [UR4] ;  /* 0x00000004ff007984 */ /* 0x000f620008000800 */
[C---:B--2---:R-:W-:Y:S01]  /*00b0*/  ISETP.NE.AND P0, PT, R5.reuse, RZ, PT ;  /* 0x000000ff0500720c */ /* 0x044fe20003f05270 */
[----:B----4-:R-:W-:-:S05]  /*00c0*/  IMAD.WIDE.U32 R2, R5, 0x4, R2 ;  /* 0x0000000405027825 */ /* 0x010fca00078e0002 */
[----:B---3--:R2:W-:Y:S01]  /*00d0*/  STG.E desc[UR6][R2.64], R5 ;  /* 0x0000000502007986 */ /* 0x0085e2000c101906 */
[----:B-1----:R-:W-:-:S05]  /*00e0*/  IADD3 R6, P1, PT, R1, UR5, RZ ;  /* 0x0000000501067c10 */ /* 0x002fca000ff3e0ff */
[----:B0-----:R-:W-:Y:S01]  /*00f0*/  IMAD.X R7, RZ, RZ, UR8, P1 ;  /* 0x00000008ff077e24 */ /* 0x001fe200088e06ff */
[----:B-----5:R-:W-:Y:S02]  /*0100*/  SEL R0, R0, RZ, P0 ;  /* 0x000000ff00007207 */ /* 0x020fe40000000000 */
[----:B------:R-:W-:-:S03]  /*0110*/  ISETP.NE.AND P0, PT, R5, RZ, PT ;  /* 0x000000ff0500720c */ /* 0x000fc60003f05270 */
[----:B------:R-:W-:-:S05]  /*0120*/  IMAD.IADD R0, R0, 0x1, R5 ;  /* 0x0000000100007824 */ /* 0x000fca00078e0205 */
[----:B------:R2:W-:Y:S05]  /*0130*/  STS [UR4], R0 ;  /* 0x00000000ff007988 */ /* 0x0005ea0008000804 */
[----:B------:R-:W-:Y:S05]  /*0140*/  @P0 EXIT ;  /* 0x000000000000094d */ /* 0x000fea0003800000 */
[----:B--2---:R-:W-:Y:S01]  /*0150*/  MOV R2, 0x0 ;  /* 0x0000000000027802 */ /* 0x004fe20000000f00 */
[----:B------:R0:W-:Y:S01]  /*0160*/  STL [R1], R0 ;  /* 0x0000000001007387 */ /* 0x0001e20000100800 */
[----:B------:R-:W1:Y:S04]  /*0170*/  LDCU.64 UR4, c[0x4][0x8] ;  /* 0x01000100ff0477ac */ /* 0x000e680008000a00 */
[----:B------:R-:W2:Y:S01]  /*0180*/  LDC.64 R2, c[0x4][R2] ;  /* 0x0100000002027b82 */ /* 0x000ea20000000a00 */
[----:B-1----:R-:W-:Y:S02]  /*0190*/  IMAD.U32 R4, RZ, RZ, UR4 ;  /* 0x00000004ff047e24 */ /* 0x002fe4000f8e00ff */
[----:B0-----:R-:W-:-:S07]  /*01a0*/  IMAD.U32 R5, RZ, RZ, UR5 ;  /* 0x00000005ff057e24 */ /* 0x001fce000f8e00ff */
[----:B------:R-:W-:-:S07]  /*01b0*/  LEPC R20, `(.L_x_2) ;  /* 0x000000001014794e */ /* 0x000fce0000000000 */
[----:B--2---:R-:W-:Y:S05]  /*01c0*/  CALL.ABS.NOINC R2 ;  /* 0x0000000002007343 */ /* 0x004fea0003c00000 */
.L_x_2:
[----:B------:R-:W-:Y:S05]  /*01d0*/  EXIT ;  /* 0x000000000000794d */ /* 0x000fea0003800000 */
.L_x_3:
        /* <DEDUP_REMOVED lines=10> */
.L_x_5:


//--------------------- .nv.global.init           --------------------------
	.section	.nv.global.init,"aw",@progbits
.nv.global.init:
	.type		$str$1,@object
	.size		$str$1,($str - $str$1)
$str$1:
        /*0000*/ 	.byte	0x77, 0x69, 0x74, 0x68, 0x20, 0x73, 0x79, 0x6e, 0x63, 0x20, 0x73, 0x75, 0x6d, 0x3d, 0x20, 0x25
        /*0010*/ 	.byte	0x64, 0x0a, 0x00
	.type		$str,@object
	.size		$str,(.L_0 - $str)
$str:
        /*0013*/ 	.byte	0x77, 0x69, 0x74, 0x68, 0x6f, 0x75, 0x74, 0x20, 0x73, 0x79, 0x6e, 0x20, 0x73, 0x75, 0x6d, 0x3d
        /*0023*/ 	.byte	0x20, 0x25, 0x64, 0x0a, 0x00
.L_0:


//--------------------- .nv.shared._Z11sumWithSyncPi --------------------------
	.section	.nv.shared._Z11sumWithSyncPi,"aw",@nobits
	.sectionflags	@""
	.align	4
.nv.shared._Z11sumWithSyncPi:
	.zero		1028


//--------------------- .nv.shared.reserved.0     --------------------------
	.section	.nv.shared.reserved.0,"aw",@nobits
	.weak		__nv_reservedSMEM_offset_0_alias
	.size		__nv_reservedSMEM_offset_0_alias, 0, 64
	.other		__nv_reservedSMEM_offset_0_alias,@"STO_CUDA_RESERVED_SHARED STV_DEFAULT"
__nv_reservedSMEM_offset_0_alias:
	.zero		0
	.zero		64


//--------------------- .nv.shared._Z14sumWithoutSyncPi --------------------------
	.section	.nv.shared._Z14sumWithoutSyncPi,"aw",@nobits
	.sectionflags	@""
	.align	4
.nv.shared._Z14sumWithoutSyncPi:
	.zero		1028


//--------------------- .nv.constant0._Z11sumWithSyncPi --------------------------
	.section	.nv.constant0._Z11sumWithSyncPi,"a",@progbits
	.sectionflags	@""
	.align	4
.nv.constant0._Z11sumWithSyncPi:
	.zero		904


//--------------------- .nv.constant0._Z14sumWithoutSyncPi --------------------------
	.section	.nv.constant0._Z14sumWithoutSyncPi,"a",@progbits
	.sectionflags	@""
	.align	4
.nv.constant0._Z14sumWithoutSyncPi:
	.zero		904


//--------------------- SYMBOLS --------------------------

	.type		.nv.reservedSmem.offset0,@object
	.size		.nv.reservedSmem.offset0,0x4
	.type		.nv.reservedSmem.cap,@object
	.size		.nv.reservedSmem.cap,0x4
	.type		vprintf,@function
